//
// Generated by NVIDIA NVVM Compiler
//
// Compiler Build ID: CL-36424714
// Cuda compilation tools, release 13.0, V13.0.88
// Based on NVVM 20.0.0
//

.version 9.0
.target sm_100
.address_size 64

	// .globl	_Z8mykernelv
.extern .func  (.param .b32 func_retval0) vprintf
(
	.param .b64 vprintf_param_0,
	.param .b64 vprintf_param_1
)
;
.global .align 1 .b8 $str[16] = {66, 108, 111, 99, 107, 73, 100, 120, 46, 120, 58, 32, 37, 100, 10};

.visible .entry _Z8mykernelv()
{


	ret;

}
	// .globl	_Z6addIntPiS_S_
.visible .entry _Z6addIntPiS_S_(
	.param .u64 .ptr .align 1 _Z6addIntPiS_S__param_0,
	.param .u64 .ptr .align 1 _Z6addIntPiS_S__param_1,
	.param .u64 .ptr .align 1 _Z6addIntPiS_S__param_2
)
{
	.reg .b32 	%r<4>;
	.reg .b64 	%rd<7>;

	ld.param.u64 	%rd1, [_Z6addIntPiS_S__param_0];
	ld.param.u64 	%rd2, [_Z6addIntPiS_S__param_1];
	ld.param.u64 	%rd3, [_Z6addIntPiS_S__param_2];
	cvta.to.global.u64 	%rd4, %rd3;
	cvta.to.global.u64 	%rd5, %rd2;
	cvta.to.global.u64 	%rd6, %rd1;
	ld.global.u32 	%r1, [%rd6];
	ld.global.u32 	%r2, [%rd5];
	add.s32 	%r3, %r2, %r1;
	st.global.u32 	[%rd4], %r3;
	ret;

}
	// .globl	_Z10addIntBlksPdS_S_
.visible .entry _Z10addIntBlksPdS_S_(
	.param .u64 .ptr .align 1 _Z10addIntBlksPdS_S__param_0,
	.param .u64 .ptr .align 1 _Z10addIntBlksPdS_S__param_1,
	.param .u64 .ptr .align 1 _Z10addIntBlksPdS_S__param_2
)
{
	.local .align 8 .b8 	__local_depot2[8];
	.reg .b64 	%SP;
	.reg .b64 	%SPL;
	.reg .b32 	%r<4>;
	.reg .b64 	%rd<15>;
	.reg .b64 	%fd<4>;

	mov.u64 	%SPL, __local_depot2;
	cvta.local.u64 	%SP, %SPL;
	ld.param.u64 	%rd1, [_Z10addIntBlksPdS_S__param_0];
	ld.param.u64 	%rd2, [_Z10addIntBlksPdS_S__param_1];
	ld.param.u64 	%rd3, [_Z10addIntBlksPdS_S__param_2];
	cvta.to.global.u64 	%rd4, %rd3;
	cvta.to.global.u64 	%rd5, %rd2;
	cvta.to.global.u64 	%rd6, %rd1;
	add.u64 	%rd7, %SP, 0;
	add.u64 	%rd8, %SPL, 0;
	mov.u32 	%r1, %ctaid.x;
	mul.wide.u32 	%rd9, %r1, 8;
	add.s64 	%rd10, %rd6, %rd9;
	ld.global.f64 	%fd1, [%rd10];
	add.s64 	%rd11, %rd5, %rd9;
	ld.global.f64 	%fd2, [%rd11];
	add.f64 	%fd3, %fd1, %fd2;
	add.s64 	%rd12, %rd4, %rd9;
	st.global.f64 	[%rd12], %fd3;
	st.local.u32 	[%rd8], %r1;
	mov.u64 	%rd13, $str;
	cvta.global.u64 	%rd14, %rd13;
	{ // callseq 0, 0
	.param .b64 param0;
	st.param.b64 	[param0], %rd14;
	.param .b64 param1;
	st.param.b64 	[param1], %rd7;
	.param .b32 retval0;
	call.uni (retval0), 
	vprintf, 
	(
	param0, 
	param1
	);
	ld.param.b32 	%r2, [retval0];
	} // callseq 0
	ret;

}


// ===== COMPILED SASS (sm_100) =====

	.target	sm_100

	.elftype	@"ET_EXEC"


//--------------------- .note.nv.tkinfo           --------------------------
	.section	.note.nv.tkinfo,"",@"SHT_NOTE"
	.sectionflags	@"SHF_NOTE_NV_TKINFO"
	.tkinfo
        /*0018*/ 	.word	0x00000002
        /*0030*/ 	.string	""
        /*0030*/ 	.string	"ptxas"
        /*0030*/ 	.string	"Cuda compilation tools, release 13.0, V13.0.88"
        /*0030*/ 	.string	"Build cuda_13.0.r13.0/compiler.36424714_0"
        /*0030*/ 	.string	"-arch sm_100 -m 64 "



//--------------------- .note.nv.cuinfo           --------------------------
	.section	.note.nv.cuinfo,"",@"SHT_NOTE"
	.sectionflags	@"SHF_NOTE_NV_CUINFO"
        /*0018*/ 	.short	0x0002
        /*001a*/ 	.short	0x0064
        /*001c*/ 	.short	0x0082
	.zero		2


//--------------------- .nv.info                  --------------------------
	.section	.nv.info,"",@"SHT_CUDA_INFO"
	.align	4


	//----- nvinfo : EIATTR_REGCOUNT
	.align		4
        /*0000*/ 	.byte	0x04, 0x2f
        /*0002*/ 	.short	(.L_2 - .L_1)
	.align		4
.L_1:
        /*0004*/ 	.word	index@(_Z8mykernelv)
        /*0008*/ 	.word	0x00000004


	//----- nvinfo : EIATTR_FRAME_SIZE
	.align		4
.L_2:
        /*000c*/ 	.byte	0x04, 0x11
        /*000e*/ 	.short	(.L_4 - .L_3)
	.align		4
.L_3:
        /*0010*/ 	.word	index@(_Z8mykernelv)
        /*0014*/ 	.word	0x00000000


	//----- nvinfo : EIATTR_REGCOUNT
	.align		4
.L_4:
        /*0018*/ 	.byte	0x04, 0x2f
        /*001a*/ 	.short	(.L_6 - .L_5)
	.align		4
.L_5:
        /*001c*/ 	.word	index@(_Z6addIntPiS_S_)
        /*0020*/ 	.word	0x0000000c


	//----- nvinfo : EIATTR_FRAME_SIZE
	.align		4
.L_6:
        /*0024*/ 	.byte	0x04, 0x11
        /*0026*/ 	.short	(.L_8 - .L_7)
	.align		4
.L_7:
        /*0028*/ 	.word	index@(_Z6addIntPiS_S_)
        /*002c*/ 	.word	0x00000000


	//----- nvinfo : EIATTR_REGCOUNT
	.align		4
.L_8:
        /*0030*/ 	.byte	0x04, 0x2f
        /*0032*/ 	.short	(.L_10 - .L_9)
	.align		4
.L_9:
        /*0034*/ 	.word	index@(_Z10addIntBlksPdS_S_)
        /*0038*/ 	.word	0x00000018


	//----- nvinfo : EIATTR_FRAME_SIZE
	.align		4
.L_10:
        /*003c*/ 	.byte	0x04, 0x11
        /*003e*/ 	.short	(.L_12 - .L_11)
	.align		4
.L_11:
        /*0040*/ 	.word	index@(_Z10addIntBlksPdS_S_)
        /*0044*/ 	.word	0x00000008


	//----- nvinfo : EIATTR_MIN_STACK_SIZE
	.align		4
.L_12:
        /*0048*/ 	.byte	0x04, 0x12
        /*004a*/ 	.short	(.L_14 - .L_13)
	.align		4
.L_13:
        /*004c*/ 	.word	index@(_Z10addIntBlksPdS_S_)
        /*0050*/ 	.word	0x00000008


	//----- nvinfo : EIATTR_MIN_STACK_SIZE
	.align		4
.L_14:
        /*0054*/ 	.byte	0x04, 0x12
        /*0056*/ 	.short	(.L_16 - .L_15)
	.align		4
.L_15:
        /*0058*/ 	.word	index@(_Z6addIntPiS_S_)
        /*005c*/ 	.word	0x00000000


	//----- nvinfo : EIATTR_MIN_STACK_SIZE
	.align		4
.L_16:
        /*0060*/ 	.byte	0x04, 0x12
        /*0062*/ 	.short	(.L_18 - .L_17)
	.align		4
.L_17:
        /*0064*/ 	.word	index@(_Z8mykernelv)
        /*0068*/ 	.word	0x00000000
.L_18:


//--------------------- .nv.compat                --------------------------
	.section	.nv.compat,"",@"SHT_CUDA_COMPAT_INFO"
	.align	4
        /*0000*/ 	.byte	0x02, 0x09, 0x00, 0x00, 0x02, 0x02, 0x01, 0x00, 0x02, 0x05, 0x05, 0x00, 0x03, 0x07, 0x01, 0x01
        /*0010*/ 	.byte	0x02, 0x03, 0x00, 0x00, 0x02, 0x06, 0x01, 0x00, 0x04, 0x0b, 0x08, 0x00, 0x01, 0x00, 0x00, 0x00
        /*0020*/ 	.byte	0x00, 0x00, 0x00, 0x00


//--------------------- .nv.info._Z10addIntBlksPdS_S_ --------------------------
	.section	.nv.info._Z10addIntBlksPdS_S_,"",@"SHT_CUDA_INFO"
	.sectionflags	@""
	.align	4


	//----- nvinfo : EIATTR_CUDA_API_VERSION
	.align		4
        /*0000*/ 	.byte	0x04, 0x37
        /*0002*/ 	.short	(.L_20 - .L_19)
.L_19:
        /*0004*/ 	.word	0x00000082


	//----- nvinfo : EIATTR_KPARAM_INFO
	.align		4
.L_20:
        /*0008*/ 	.byte	0x04, 0x17
        /*000a*/ 	.short	(.L_22 - .L_21)
.L_21:
        /*000c*/ 	.word	0x00000000
        /*0010*/ 	.short	0x0002
        /*0012*/ 	.short	0x0010
        /*0014*/ 	.byte	0x00, 0xf5, 0x21, 0x00


	//----- nvinfo : EIATTR_KPARAM_INFO
	.align		4
.L_22:
        /*0018*/ 	.byte	0x04, 0x17
        /*001a*/ 	.short	(.L_24 - .L_23)
.L_23:
        /*001c*/ 	.word	0x00000000
        /*0020*/ 	.short	0x0001
        /*0022*/ 	.short	0x0008
        /*0024*/ 	.byte	0x00, 0xf5, 0x21, 0x00


	//----- nvinfo : EIATTR_KPARAM_INFO
	.align		4
.L_24:
        /*0028*/ 	.byte	0x04, 0x17
        /*002a*/ 	.short	(.L_26 - .L_25)
.L_25:
        /*002c*/ 	.word	0x00000000
        /*0030*/ 	.short	0x0000
        /*0032*/ 	.short	0x0000
        /*0034*/ 	.byte	0x00, 0xf5, 0x21, 0x00


	//----- nvinfo : EIATTR_SPARSE_MMA_MASK
	.align		4
.L_26:
        /*0038*/ 	.byte	0x03, 0x50
        /*003a*/ 	.short	0x0000


	//----- nvinfo : EIATTR_MAXREG_COUNT
	.align		4
        /*003c*/ 	.byte	0x03, 0x1b
        /*003e*/ 	.short	0x00ff


	//----- nvinfo : EIATTR_EXTERNS
	.align		4
        /*0040*/ 	.byte	0x04, 0x0f
        /*0042*/ 	.short	(.L_28 - .L_27)


	//   ....[0]....
	.align		4
.L_27:
        /*0044*/ 	.word	index@(vprintf)


	//----- nvinfo : EIATTR_MERCURY_ISA_VERSION
	.align		4
.L_28:
        /*0048*/ 	.byte	0x03, 0x5f
        /*004a*/ 	.short	0x0101


	//----- nvinfo : EIATTR_VRC_CTA_INIT_COUNT
	.align		4
        /*004c*/ 	.byte	0x02, 0x4a
	.zero		1
	.zero		1


	//----- nvinfo : EIATTR_SYSCALL_OFFSETS
	.align		4
        /*0050*/ 	.byte	0x04, 0x46
        /*0052*/ 	.short	(.L_30 - .L_29)


	//   ....[0]....
.L_29:
        /*0054*/ 	.word	0x00000190


	//----- nvinfo : EIATTR_EXIT_INSTR_OFFSETS
	.align		4
.L_30:
        /*0058*/ 	.byte	0x04, 0x1c
        /*005a*/ 	.short	(.L_32 - .L_31)


	//   ....[0]....
.L_31:
        /*005c*/ 	.word	0x000001a0


	//----- nvinfo : EIATTR_CBANK_PARAM_SIZE
	.align		4
.L_32:
        /*0060*/ 	.byte	0x03, 0x19
        /*0062*/ 	.short	0x0018


	//----- nvinfo : EIATTR_PARAM_CBANK
	.align		4
        /*0064*/ 	.byte	0x04, 0x0a
        /*0066*/ 	.short	(.L_34 - .L_33)
	.align		4
.L_33:
        /*0068*/ 	.word	index@(.nv.constant0._Z10addIntBlksPdS_S_)
        /*006c*/ 	.short	0x0380
        /*006e*/ 	.short	0x0018


	//----- nvinfo : EIATTR_SW_WAR
	.align		4
.L_34:
        /*0070*/ 	.byte	0x04, 0x36
        /*0072*/ 	.short	(.L_36 - .L_35)
.L_35:
        /*0074*/ 	.word	0x00000008
.L_36:


//--------------------- .nv.info._Z6addIntPiS_S_  --------------------------
	.section	.nv.info._Z6addIntPiS_S_,"",@"SHT_CUDA_INFO"
	.sectionflags	@""
	.align	4


	//----- nvinfo : EIATTR_CUDA_API_VERSION
	.align		4
        /*0000*/ 	.byte	0x04, 0x37
        /*0002*/ 	.short	(.L_38 - .L_37)
.L_37:
        /*0004*/ 	.word	0x00000082


	//----- nvinfo : EIATTR_KPARAM_INFO
	.align		4
.L_38:
        /*0008*/ 	.byte	0x04, 0x17
        /*000a*/ 	.short	(.L_40 - .L_39)
.L_39:
        /*000c*/ 	.word	0x00000000
        /*0010*/ 	.short	0x0002
        /*0012*/ 	.short	0x0010
        /*0014*/ 	.byte	0x00, 0xf5, 0x21, 0x00


	//----- nvinfo : EIATTR_KPARAM_INFO
	.align		4
.L_40:
        /*0018*/ 	.byte	0x04, 0x17
        /*001a*/ 	.short	(.L_42 - .L_41)
.L_41:
        /*001c*/ 	.word	0x00000000
        /*0020*/ 	.short	0x0001
        /*0022*/ 	.short	0x0008
        /*0024*/ 	.byte	0x00, 0xf5, 0x21, 0x00


	//----- nvinfo : EIATTR_KPARAM_INFO
	.align		4
.L_42:
        /*0028*/ 	.byte	0x04, 0x17
        /*002a*/ 	.short	(.L_44 - .L_43)
.L_43:
        /*002c*/ 	.word	0x00000000
        /*0030*/ 	.short	0x0000
        /*0032*/ 	.short	0x0000
        /*0034*/ 	.byte	0x00, 0xf5, 0x21, 0x00


	//----- nvinfo : EIATTR_SPARSE_MMA_MASK
	.align		4
.L_44:
        /*0038*/ 	.byte	0x03, 0x50
        /*003a*/ 	.short	0x0000


	//----- nvinfo : EIATTR_MAXREG_COUNT
	.align		4
        /*003c*/ 	.byte	0x03, 0x1b
        /*003e*/ 	.short	0x00ff


	//----- nvinfo : EIATTR_MERCURY_ISA_VERSION
	.align		4
        /*0040*/ 	.byte	0x03, 0x5f
        /*0042*/ 	.short	0x0101


	//----- nvinfo : EIATTR_VRC_CTA_INIT_COUNT
	.align		4
        /*0044*/ 	.byte	0x02, 0x4a
	.zero		1
	.zero		1


	//----- nvinfo : EIATTR_EXIT_INSTR_OFFSETS
	.align		4
        /*0048*/ 	.byte	0x04, 0x1c
        /*004a*/ 	.short	(.L_46 - .L_45)


	//   ....[0]....
.L_45:
        /*004c*/ 	.word	0x00000090


	//----- nvinfo : EIATTR_CBANK_PARAM_SIZE
	.align		4
.L_46:
        /*0050*/ 	.byte	0x03, 0x19
        /*0052*/ 	.short	0x0018


	//----- nvinfo : EIATTR_PARAM_CBANK
	.align		4
        /*0054*/ 	.byte	0x04, 0x0a
        /*0056*/ 	.short	(.L_48 - .L_47)
	.align		4
.L_47:
        /*0058*/ 	.word	index@(.nv.constant0._Z6addIntPiS_S_)
        /*005c*/ 	.short	0x0380
        /*005e*/ 	.short	0x0018


	//----- nvinfo : EIATTR_SW_WAR
	.align		4
.L_48:
        /*0060*/ 	.byte	0x04, 0x36
        /*0062*/ 	.short	(.L_50 - .L_49)
.L_49:
        /*0064*/ 	.word	0x00000008
.L_50:


//--------------------- .nv.info._Z8mykernelv     --------------------------
	.section	.nv.info._Z8mykernelv,"",@"SHT_CUDA_INFO"
	.sectionflags	@""
	.align	4


	//----- nvinfo : EIATTR_CUDA_API_VERSION
	.align		4
        /*0000*/ 	.byte	0x04, 0x37
        /*0002*/ 	.short	(.L_52 - .L_51)
.L_51:
        /*0004*/ 	.word	0x00000082


	//----- nvinfo : EIATTR_SPARSE_MMA_MASK
	.align		4
.L_52:
        /*0008*/ 	.byte	0x03, 0x50
        /*000a*/ 	.short	0x0000


	//----- nvinfo : EIATTR_MAXREG_COUNT
	.align		4
        /*000c*/ 	.byte	0x03, 0x1b
        /*000e*/ 	.short	0x00ff


	//----- nvinfo : EIATTR_MERCURY_ISA_VERSION
	.align		4
        /*0010*/ 	.byte	0x03, 0x5f
        /*0012*/ 	.short	0x0101


	//----- nvinfo : EIATTR_VRC_CTA_INIT_COUNT
	.align		4
        /*0014*/ 	.byte	0x02, 0x4a
	.zero		1
	.zero		1


	//----- nvinfo : EIATTR_EXIT_INSTR_OFFSETS
	.align		4
        /*0018*/ 	.byte	0x04, 0x1c
        /*001a*/ 	.short	(.L_54 - .L_53)


	//   ....[0]....
.L_53:
        /*001c*/ 	.word	0x00000010


	//----- nvinfo : EIATTR_SW_WAR
	.align		4
.L_54:
        /*0020*/ 	.byte	0x04, 0x36
        /*0022*/ 	.short	(.L_56 - .L_55)
.L_55:
        /*0024*/ 	.word	0x00000008
.L_56:


//--------------------- .nv.callgraph             --------------------------
	.section	.nv.callgraph,"",@"SHT_CUDA_CALLGRAPH"
	.align	4
	.sectionentsize	8
	.align		4
        /*0000*/ 	.word	0x00000000
	.align		4
        /*0004*/ 	.word	0xffffffff
	.align		4
        /*0008*/ 	.word	index@(_Z10addIntBlksPdS_S_)
	.align		4
        /*000c*/ 	.word	index@(vprintf)
	.align		4
        /*0010*/ 	.word	0x00000000
	.align		4
        /*0014*/ 	.word	0xfffffffe
	.align		4
        /*0018*/ 	.word	0x00000000
	.align		4
        /*001c*/ 	.word	0xfffffffd
	.align		4
        /*0020*/ 	.word	0x00000000
	.align		4
        /*0024*/ 	.word	0xfffffffc


//--------------------- .nv.constant4             --------------------------
	.section	.nv.constant4,"a",@progbits
	.align	8
	.align		8
.nv.constant4:
        /*0000*/ 	.dword	vprintf
	.align		8
        /*0008*/ 	.dword	$str


//--------------------- .text._Z10addIntBlksPdS_S_ --------------------------
	.section	.text._Z10addIntBlksPdS_S_,"ax",@progbits
	.align	128
        .global         _Z10addIntBlksPdS_S_
        .type           _Z10addIntBlksPdS_S_,@function
        .size           _Z10addIntBlksPdS_S_,(.L_x_4 - _Z10addIntBlksPdS_S_)
        .other          _Z10addIntBlksPdS_S_,@"STO_CUDA_ENTRY STV_DEFAULT"
_Z10addIntBlksPdS_S_:
.text._Z10addIntBlksPdS_S_:
[----:B------:R-:W0:Y:S01]  /*0000*/  LDC R1, c[0x0][0x37c] ;  /* 0x0000df00ff017b82 */ /* 0x000e220000000800 */
[----:B------:R-:W1:Y:S07]  /*0010*/  S2R R12, SR_CTAID.X ;  /* 0x00000000000c7919 */ /* 0x000e6e0000002500 */
[----:B------:R-:W1:Y:S01]  /*0020*/  LDC.64 R6, c[0x0][0x388] ;  /* 0x0000e200ff067b82 */ /* 0x000e620000000a00 */
[----:B------:R-:W2:Y:S01]  /*0030*/  LDCU.64 UR4, c[0x0][0x358] ;  /* 0x00006b00ff0477ac */ /* 0x000ea20008000a00 */
[----:B0-----:R-:W-:-:S06]  /*0040*/  VIADD R1, R1, 0xfffffff8 ;  /* 0xfffffff801017836 */ /* 0x001fcc0000000000 */
[----:B------:R-:W0:Y:S08]  /*0050*/  LDC.64 R4, c[0x0][0x380] ;  /* 0x0000e000ff047b82 */ /* 0x000e300000000a00 */
[----:B------:R-:W3:Y:S01]  /*0060*/  LDC.64 R8, c[0x0][0x390] ;  /* 0x0000e400ff087b82 */ /* 0x000ee20000000a00 */
[----:B------:R-:W4:Y:S01]  /*0070*/  LDCU UR6, c[0x0][0x2f8] ;  /* 0x00005f00ff0677ac */ /* 0x000f220008000800 */
[----:B------:R-:W5:Y:S01]  /*0080*/  LDCU.64 UR8, c[0x4][0x8] ;  /* 0x01000100ff0877ac */ /* 0x000f620008000a00 */
[----:B-1----:R-:W-:-:S04]  /*0090*/  IMAD.WIDE.U32 R6, R12, 0x8, R6 ;  /* 0x000000080c067825 */ /* 0x002fc800078e0006 */
[C---:B0-----:R-:W-:Y:S02]  /*00a0*/  IMAD.WIDE.U32 R4, R12.reuse, 0x8, R4 ;  /* 0x000000080c047825 */ /* 0x041fe400078e0004 */
[----:B--2---:R-:W2:Y:S04]  /*00b0*/  LDG.E.64 R6, desc[UR4][R6.64] ;  /* 0x0000000406067981 */ /* 0x004ea8000c1e1b00 */
[----:B------:R5:W2:Y:S01]  /*00c0*/  LDG.E.64 R2, desc[UR4][R4.64] ;  /* 0x0000000404027981 */ /* 0x000aa2000c1e1b00 */
[----:B---3--:R-:W-:Y:S01]  /*00d0*/  IMAD.WIDE.U32 R8, R12, 0x8, R8 ;  /* 0x000000080c087825 */ /* 0x008fe200078e0008 */
[----:B------:R-:W-:Y:S02]  /*00e0*/  MOV R0, 0x0 ;  /* 0x0000000000007802 */ /* 0x000fe40000000f00 */
[----:B------:R0:W-:Y:S02]  /*00f0*/  STL [R1], R12 ;  /* 0x0000000c01007387 */ /* 0x0001e40000100800 */
[----:B------:R0:W1:Y:S01]  /*0100*/  LDC.64 R10, c[0x4][R0] ;  /* 0x01000000000a7b82 */ /* 0x0000620000000a00 */
[----:B-----5:R-:W-:Y:S01]  /*0110*/  IMAD.U32 R4, RZ, RZ, UR8 ;  /* 0x00000008ff047e24 */ /* 0x020fe2000f8e00ff */
[----:B------:R-:W-:Y:S01]  /*0120*/  MOV R5, UR9 ;  /* 0x0000000900057c02 */ /* 0x000fe20008000f00 */
[----:B--2---:R-:W-:-:S07]  /*0130*/  DADD R2, R2, R6 ;  /* 0x0000000002027229 */ /* 0x004fce0000000006 */
[----:B------:R0:W-:Y:S01]  /*0140*/  STG.E.64 desc[UR4][R8.64], R2 ;  /* 0x0000000208007986 */ /* 0x0001e2000c101b04 */
[----:B------:R-:W2:Y:S01]  /*0150*/  LDCU UR4, c[0x0][0x2fc] ;  /* 0x00005f80ff0477ac */ /* 0x000ea20008000800 */
[----:B----4-:R-:W-:-:S04]  /*0160*/  IADD3 R6, P0, PT, R1, UR6, RZ ;  /* 0x0000000601067c10 */ /* 0x010fc8000ff1e0ff */
[----:B012---:R-:W-:-:S09]  /*0170*/  IADD3.X R7, PT, PT, RZ, UR4, RZ, P0, !PT ;  /* 0x00000004ff077c10 */ /* 0x007fd200087fe4ff */
[----:B------:R-:W-:-:S07]  /*0180*/  LEPC R20, `(.L_x_0) ;  /* 0x000000001014794e */ /* 0x000fce0000000000 */
[----:B------:R-:W-:Y:S05]  /*0190*/  CALL.ABS.NOINC R10 ;  /* 0x000000000a007343 */ /* 0x000fea0003c00000 */
.L_x_0:
[----:B------:R-:W-:Y:S05]  /*01a0*/  EXIT ;  /* 0x000000000000794d */ /* 0x000fea0003800000 */
.L_x_1:
[----:B------:R-:W-:-:S00]  /*01b0*/  BRA `(.L_x_1) ;  /* 0xfffffffc00fc7947 */ /* 0x000fc0000383ffff */
[----:B------:R-:W-:-:S00]  /*01c0*/  NOP ;  /* 0x0000000000007918 */ /* 0x000fc00000000000 */
        /* <DEDUP_REMOVED lines=11> */
.L_x_4:


//--------------------- .text._Z6addIntPiS_S_     --------------------------
	.section	.text._Z6addIntPiS_S_,"ax",@progbits
	.align	128
        .global         _Z6addIntPiS_S_
        .type           _Z6addIntPiS_S_,@function
        .size           _Z6addIntPiS_S_,(.L_x_5 - _Z6addIntPiS_S_)
        .other          _Z6addIntPiS_S_,@"STO_CUDA_ENTRY STV_DEFAULT"
_Z6addIntPiS_S_:
.text._Z6addIntPiS_S_:
[----:B------:R-:W-:Y:S08]  /*0000*/  LDC R1, c[0x0][0x37c] ;  /* 0x0000df00ff017b82 */ /* 0x000ff00000000800 */
[----:B------:R-:W0:Y:S01]  /*0010*/  LDC.64 R2, c[0x0][0x380] ;  /* 0x0000e000ff027b82 */ /* 0x000e220000000a00 */
[----:B------:R-:W0:Y:S07]  /*0020*/  LDCU.64 UR4, c[0x0][0x358] ;  /* 0x00006b00ff0477ac */ /* 0x000e2e0008000a00 */
[----:B------:R-:W1:Y:S01]  /*0030*/  LDC.64 R4, c[0x0][0x388] ;  /* 0x0000e200ff047b82 */ /* 0x000e620000000a00 */
[----:B0-----:R-:W2:Y:S04]  /*0040*/  LDG.E R2, desc[UR4][R2.64] ;  /* 0x0000000402027981 */ /* 0x001ea8000c1e1900 */
[----:B-1----:R-:W2:Y:S03]  /*0050*/  LDG.E R5, desc[UR4][R4.64] ;  /* 0x0000000404057981 */ /* 0x002ea6000c1e1900 */
[----:B------:R-:W0:Y:S01]  /*0060*/  LDC.64 R6, c[0x0][0x390] ;  /* 0x0000e400ff067b82 */ /* 0x000e220000000a00 */
[----:B--2---:R-:W-:-:S05]  /*0070*/  IADD3 R9, PT, PT, R2, R5, RZ ;  /* 0x0000000502097210 */ /* 0x004fca0007ffe0ff */
[----:B0-----:R-:W-:Y:S01]  /*0080*/  STG.E desc[UR4][R6.64], R9 ;  /* 0x0000000906007986 */ /* 0x001fe2000c101904 */
[----:B------:R-:W-:Y:S05]  /*0090*/  EXIT ;  /* 0x000000000000794d */ /* 0x000fea0003800000 */
.L_x_2:
        /* <DEDUP_REMOVED lines=14> */
.L_x_5:


//--------------------- .text._Z8mykernelv        --------------------------
	.section	.text._Z8mykernelv,"ax",@progbits
	.align	128
        .global         _Z8mykernelv
        .type           _Z8mykernelv,@function
        .size           _Z8mykernelv,(.L_x_6 - _Z8mykernelv)
        .other          _Z8mykernelv,@"STO_CUDA_ENTRY STV_DEFAULT"
_Z8mykernelv:
.text._Z8mykernelv:
[----:B------:R-:W-:Y:S01]  /*0000*/  LDC R1, c[0x0][0x37c] ;  /* 0x0000df00ff017b82 */ /* 0x000fe20000000800 */
[----:B------:R-:W-:Y:S05]  /*0010*/  EXIT ;  /* 0x000000000000794d */ /* 0x000fea0003800000 */
.L_x_3:
        /* <DEDUP_REMOVED lines=14> */
.L_x_6:


//--------------------- .nv.global.init           --------------------------
	.section	.nv.global.init,"aw",@progbits
.nv.global.init:
	.type		$str,@object
	.size		$str,(.L_0 - $str)
$str:
        /*0000*/ 	.byte	0x42, 0x6c, 0x6f, 0x63, 0x6b, 0x49, 0x64, 0x78, 0x2e, 0x78, 0x3a, 0x20, 0x25, 0x64, 0x0a, 0x00
.L_0:


//--------------------- .nv.shared.reserved.0     --------------------------
	.section	.nv.shared.reserved.0,"aw",@nobits
	.weak		__nv_reservedSMEM_offset_0_alias
	.size		__nv_reservedSMEM_offset_0_alias, 0, 64
	.other		__nv_reservedSMEM_offset_0_alias,@"STO_CUDA_RESERVED_SHARED STV_DEFAULT"
__nv_reservedSMEM_offset_0_alias:
	.zero		0
	.zero		64


//--------------------- .nv.constant0._Z10addIntBlksPdS_S_ --------------------------
	.section	.nv.constant0._Z10addIntBlksPdS_S_,"a",@progbits
	.sectionflags	@""
	.align	4
.nv.constant0._Z10addIntBlksPdS_S_:
	.zero		920


//--------------------- .nv.constant0._Z6addIntPiS_S_ --------------------------
	.section	.nv.constant0._Z6addIntPiS_S_,"a",@progbits
	.sectionflags	@""
	.align	4
.nv.constant0._Z6addIntPiS_S_:
	.zero		920


//--------------------- .nv.constant0._Z8mykernelv --------------------------
	.section	.nv.constant0._Z8mykernelv,"a",@progbits
	.sectionflags	@""
	.align	4
.nv.constant0._Z8mykernelv:
	.zero		896


//--------------------- SYMBOLS --------------------------

	.type		.nv.reservedSmem.offset0,@object
	.size		.nv.reservedSmem.offset0,0x4
	.type		vprintf,@function
